	.headerflags	@"EF_CUDA_TEXMODE_UNIFIED EF_CUDA_64BIT_ADDRESS EF_CUDA_ACCELERATORS EF_CUDA_SM90 EF_CUDA_VIRTUAL_SM(EF_CUDA_SM90)"
	.elftype	@"ET_EXEC"


//--------------------- .nv.info                  --------------------------
	.section	.nv.info,"",@"SHT_CUDA_INFO"
	.align	4


	//----- nvinfo : EIATTR_REGCOUNT
	.align		4
        /*0000*/ 	.byte	0x04, 0x2f
        /*0002*/ 	.short	(.L_3 - .L_2)
	.align		4
.L_2:
        /*0004*/ 	.word	index@(triton_poi_fused__native_batch_norm_legit_no_training_add_relu_12)
        /*0008*/ 	.word	0x00000022


	//----- nvinfo : EIATTR_MIN_STACK_SIZE
	.align		4
.L_3:
        /*000c*/ 	.byte	0x04, 0x12
        /*000e*/ 	.short	(.L_5 - .L_4)
	.align		4
.L_4:
        /*0010*/ 	.word	index@(triton_poi_fused__native_batch_norm_legit_no_training_add_relu_12)
        /*0014*/ 	.word	0x00000000


	//----- nvinfo : EIATTR_FRAME_SIZE
	.align		4
.L_5:
        /*0018*/ 	.byte	0x04, 0x11
        /*001a*/ 	.short	(.L_7 - .L_6)
	.align		4
.L_6:
        /*001c*/ 	.word	index@(triton_poi_fused__native_batch_norm_legit_no_training_add_relu_12)
        /*0020*/ 	.word	0x00000000


	//----- nvinfo : EIATTR_MIN_STACK_SIZE
	.align		4
.L_7:
        /*0024*/ 	.byte	0x04, 0x12
        /*0026*/ 	.short	(.L_9 - .L_8)
	.align		4
.L_8:
        /*0028*/ 	.word	index@(triton_poi_fused__native_batch_norm_legit_no_training_add_relu_12)
        /*002c*/ 	.word	0x00000000
.L_9:


//--------------------- .nv.info.triton_poi_fused__native_batch_norm_legit_no_training_add_relu_12 --------------------------
	.section	.nv.info.triton_poi_fused__native_batch_norm_legit_no_training_add_relu_12,"",@"SHT_CUDA_INFO"
	.sectionflags	@""
	.align	4


	//----- nvinfo : EIATTR_CUDA_API_VERSION
	.align		4
        /*0000*/ 	.byte	0x04, 0x37
        /*0002*/ 	.short	(.L_11 - .L_10)
.L_10:
        /*0004*/ 	.word	0x0000007c


	//----- nvinfo : EIATTR_KPARAM_INFO
	.align		4
.L_11:
        /*0008*/ 	.byte	0x04, 0x17
        /*000a*/ 	.short	(.L_13 - .L_12)
.L_12:
        /*000c*/ 	.word	0x00000000
        /*0010*/ 	.short	0x0006
        /*0012*/ 	.short	0x0030
        /*0014*/ 	.byte	0x00, 0xf0, 0x11, 0x00


	//----- nvinfo : EIATTR_KPARAM_INFO
	.align		4
.L_13:
        /*0018*/ 	.byte	0x04, 0x17
        /*001a*/ 	.short	(.L_15 - .L_14)
.L_14:
        /*001c*/ 	.word	0x00000000
        /*0020*/ 	.short	0x0005
        /*0022*/ 	.short	0x0028
        /*0024*/ 	.byte	0x00, 0xf4, 0x21, 0x00


	//----- nvinfo : EIATTR_KPARAM_INFO
	.align		4
.L_15:
        /*0028*/ 	.byte	0x04, 0x17
        /*002a*/ 	.short	(.L_17 - .L_16)
.L_16:
        /*002c*/ 	.word	0x00000000
        /*0030*/ 	.short	0x0004
        /*0032*/ 	.short	0x0020
        /*0034*/ 	.byte	0x00, 0xf4, 0x21, 0x00


	//----- nvinfo : EIATTR_KPARAM_INFO
	.align		4
.L_17:
        /*0038*/ 	.byte	0x04, 0x17
        /*003a*/ 	.short	(.L_19 - .L_18)
.L_18:
        /*003c*/ 	.word	0x00000000
        /*0040*/ 	.short	0x0003
        /*0042*/ 	.short	0x0018
        /*0044*/ 	.byte	0x00, 0xf4, 0x21, 0x00


	//----- nvinfo : EIATTR_KPARAM_INFO
	.align		4
.L_19:
        /*0048*/ 	.byte	0x04, 0x17
        /*004a*/ 	.short	(.L_21 - .L_20)
.L_20:
        /*004c*/ 	.word	0x00000000
        /*0050*/ 	.short	0x0002
        /*0052*/ 	.short	0x0010
        /*0054*/ 	.byte	0x00, 0xf4, 0x21, 0x00


	//----- nvinfo : EIATTR_KPARAM_INFO
	.align		4
.L_21:
        /*0058*/ 	.byte	0x04, 0x17
        /*005a*/ 	.short	(.L_23 - .L_22)
.L_22:
        /*005c*/ 	.word	0x00000000
        /*0060*/ 	.short	0x0001
        /*0062*/ 	.short	0x0008
        /*0064*/ 	.byte	0x00, 0xf4, 0x21, 0x00


	//----- nvinfo : EIATTR_KPARAM_INFO
	.align		4
.L_23:
        /*0068*/ 	.byte	0x04, 0x17
        /*006a*/ 	.short	(.L_25 - .L_24)
.L_24:
        /*006c*/ 	.word	0x00000000
        /*0070*/ 	.short	0x0000
        /*0072*/ 	.short	0x0000
        /*0074*/ 	.byte	0x00, 0xf4, 0x21, 0x00


	//----- nvinfo : EIATTR_SPARSE_MMA_MASK
	.align		4
.L_25:
        /*0078*/ 	.byte	0x03, 0x50
        /*007a*/ 	.short	0x0000


	//----- nvinfo : EIATTR_MAXREG_COUNT
	.align		4
        /*007c*/ 	.byte	0x03, 0x1b
        /*007e*/ 	.short	0x00ff


	//----- nvinfo : EIATTR_EXIT_INSTR_OFFSETS
	.align		4
        /*0080*/ 	.byte	0x04, 0x1c
        /*0082*/ 	.short	(.L_27 - .L_26)


	//   ....[0]....
.L_26:
        /*0084*/ 	.word	0x00000ff0


	//----- nvinfo : EIATTR_REQNTID
	.align		4
.L_27:
        /*0088*/ 	.byte	0x04, 0x10
        /*008a*/ 	.short	(.L_29 - .L_28)
.L_28:
        /*008c*/ 	.word	0x00000080
        /*0090*/ 	.word	0x00000001
        /*0094*/ 	.word	0x00000001


	//----- nvinfo : EIATTR_CBANK_PARAM_SIZE
	.align		4
.L_29:
        /*0098*/ 	.byte	0x03, 0x19
        /*009a*/ 	.short	0x0034


	//----- nvinfo : EIATTR_PARAM_CBANK
	.align		4
        /*009c*/ 	.byte	0x04, 0x0a
        /*009e*/ 	.short	(.L_31 - .L_30)
	.align		4
.L_30:
        /*00a0*/ 	.word	index@(.nv.constant0.triton_poi_fused__native_batch_norm_legit_no_training_add_relu_12)
        /*00a4*/ 	.short	0x0210
        /*00a6*/ 	.short	0x0034


	//----- nvinfo : EIATTR_SW_WAR
	.align		4
.L_31:
        /*00a8*/ 	.byte	0x04, 0x36
        /*00aa*/ 	.short	(.L_33 - .L_32)
.L_32:
        /*00ac*/ 	.word	0x00000008
.L_33:


//--------------------- .nv.callgraph             --------------------------
	.section	.nv.callgraph,"",@"SHT_CUDA_CALLGRAPH"
	.align	4
	.sectionentsize	8
	.align		4
        /*0000*/ 	.word	0x00000000
	.align		4
        /*0004*/ 	.word	0xffffffff
	.align		4
        /*0008*/ 	.word	0x00000000
	.align		4
        /*000c*/ 	.word	0xfffffffe
	.align		4
        /*0010*/ 	.word	0x00000000
	.align		4
        /*0014*/ 	.word	0xfffffffd
	.align		4
        /*0018*/ 	.word	0x00000000
	.align		4
        /*001c*/ 	.word	0xfffffffc


//--------------------- .nv.constant4             --------------------------
	.section	.nv.constant4,"a",@progbits
	.align	8
	.align		8
.nv.constant4:
        /*0000*/ 	.dword	_$_str
	.align		8
        /*0008*/ 	.dword	_$_str_$_2


//--------------------- .text.triton_poi_fused__native_batch_norm_legit_no_training_add_relu_12 --------------------------
	.section	.text.triton_poi_fused__native_batch_norm_legit_no_training_add_relu_12,"ax",@progbits
	.align	128
        .global         triton_poi_fused__native_batch_norm_legit_no_training_add_relu_12
        .type           triton_poi_fused__native_batch_norm_legit_no_training_add_relu_12,@function
        .size           triton_poi_fused__native_batch_norm_legit_no_training_add_relu_12,(.L_x_1 - triton_poi_fused__native_batch_norm_legit_no_training_add_relu_12)
        .other          triton_poi_fused__native_batch_norm_legit_no_training_add_relu_12,@"STO_CUDA_ENTRY STV_DEFAULT"
triton_poi_fused__native_batch_norm_legit_no_training_add_relu_12:
.text.triton_poi_fused__native_batch_norm_legit_no_training_add_relu_12:
[----:B------:R-:W-:Y:S01]  /*0000*/  LDC R1, c[0x0][0x28] ;  /* 0x00000a00ff017b82 */ /* 0x000fe20000000800 */
[----:B------:R-:W1:Y:S07]  /*0010*/  S2R R0, SR_TID.X ;  /* 0x0000000000007919 */ /* 0x000e6e0000002100 */
[----:B------:R-:W2:Y:S01]  /*0020*/  LDC.64 R8, c[0x0][0x228] ;  /* 0x00008a00ff087b82 */ /* 0x000ea20000000a00 */
[----:B------:R-:W-:Y:S01]  /*0030*/  ULDC.64 UR4, c[0x0][0x208] ;  /* 0x0000820000047ab9 */ /* 0x000fe20000000a00 */
[----:B------:R-:W3:Y:S06]  /*0040*/  S2R R3, SR_CTAID.X ;  /* 0x0000000000037919 */ /* 0x000eec0000002500 */
[----:B------:R-:W4:Y:S08]  /*0050*/  LDC.64 R30, c[0x0][0x220] ;  /* 0x00008800ff1e7b82 */ /* 0x000f300000000a00 */
[----:B------:R-:W5:Y:S08]  /*0060*/  LDC.64 R26, c[0x0][0x218] ;  /* 0x00008600ff1a7b82 */ /* 0x000f700000000a00 */
[----:B------:R-:W5:Y:S01]  /*0070*/  LDC.64 R28, c[0x0][0x210] ;  /* 0x00008400ff1c7b82 */ /* 0x000f620000000a00 */
[----:B-1----:R-:W-:-:S04]  /*0080*/  SHF.L.U32 R0, R0, 0x2, RZ ;  /* 0x0000000200007819 */ /* 0x002fc800000006ff */
[----:B------:R-:W-:-:S04]  /*0090*/  LOP3.LUT R0, R0, 0x1fc, RZ, 0xc0, !PT ;  /* 0x000001fc00007812 */ /* 0x000fc800078ec0ff */
[----:B---3--:R-:W-:-:S05]  /*00a0*/  LEA R3, R3, R0, 0xa ;  /* 0x0000000003037211 */ /* 0x008fca00078e50ff */
[----:B------:R-:W-:-:S05]  /*00b0*/  IMAD.HI R0, R3, 0x2aaaaaab, RZ ;  /* 0x2aaaaaab03007827 */ /* 0x000fca00078e02ff */
[----:B------:R-:W-:-:S04]  /*00c0*/  SHF.R.U32.HI R5, RZ, 0x1f, R0 ;  /* 0x0000001fff057819 */ /* 0x000fc80000011600 */
[----:B------:R-:W-:-:S05]  /*00d0*/  LEA.HI R0, R0, R5, RZ, 0x1b ;  /* 0x0000000500007211 */ /* 0x000fca00078fd8ff */
[----:B------:R-:W-:-:S04]  /*00e0*/  IMAD R0, R0, -0xc0, R3 ;  /* 0xffffff4000007824 */ /* 0x000fc800078e0203 */
[----:B--2---:R-:W-:-:S06]  /*00f0*/  IMAD.WIDE R12, R0, 0x4, R8 ;  /* 0x00000004000c7825 */ /* 0x004fcc00078e0208 */
[----:B------:R-:W2:Y:S01]  /*0100*/  LDG.E.EL.128 R12, desc[UR4][R12.64] ;  /* 0x000000040c0c7981 */ /* 0x000ea2000c2e1d00 */
[----:B------:R-:W-:Y:S01]  /*0110*/  HFMA2.MMA R2, -RZ, RZ, 1.625, 0 ;  /* 0x3e800000ff027435 */ /* 0x000fe200000001ff */
[----:B----4-:R-:W-:-:S04]  /*0120*/  IMAD.WIDE R20, R0, 0x4, R30 ;  /* 0x0000000400147825 */ /* 0x010fc800078e021e */
[C---:B-----5:R-:W-:Y:S02]  /*0130*/  IMAD.WIDE R26, R3.reuse, 0x4, R26 ;  /* 0x00000004031a7825 */ /* 0x060fe400078e021a */
[----:B------:R-:W3:Y:S02]  /*0140*/  LDG.E.EL.128 R20, desc[UR4][R20.64] ;  /* 0x0000000414147981 */ /* 0x000ee4000c2e1d00 */
[----:B0-----:R-:W-:Y:S02]  /*0150*/  IMAD.WIDE R28, R3, 0x4, R28 ;  /* 0x00000004031c7825 */ /* 0x001fe400078e021c */
[----:B------:R-:W3:Y:S02]  /*0160*/  LDG.E.128 R16, desc[UR4][R26.64] ;  /* 0x000000041a107981 */ /* 0x000ee4000c1e1d00 */
[----:B--2---:R-:W-:-:S04]  /*0170*/  FADD R5, R12, 9.9999997473787516356e-06 ;  /* 0x3727c5ac0c057421 */ /* 0x004fc80000000000 */
[----:B------:R-:W0:Y:S02]  /*0180*/  MUFU.SQRT R10, R5 ;  /* 0x00000005000a7308 */ /* 0x000e240000002000 */
[C---:B0-----:R-:W-:Y:S02]  /*0190*/  FSETP.GT.AND P0, PT, R10.reuse, 8.50705917302346158658e+37, PT ;  /* 0x7e8000000a00780b */ /* 0x041fe40003f04000 */
[----:B------:R-:W-:Y:S02]  /*01a0*/  FSETP.GEU.AND P1, PT, R10, 1.175494350822287508e-38, PT ;  /* 0x008000000a00780b */ /* 0x000fe40003f2e000 */
[----:B------:R-:W-:-:S09]  /*01b0*/  FSEL R5, R2, 1, P0 ;  /* 0x3f80000002057808 */ /* 0x000fd20000000000 */
[----:B------:R-:W-:-:S04]  /*01c0*/  @P0 FMUL R10, R10, 0.25 ;  /* 0x3e8000000a0a0820 */ /* 0x000fc80000400000 */
[----:B------:R-:W-:-:S04]  /*01d0*/  @!P1 FMUL R10, R10, 16777216 ;  /* 0x4b8000000a0a9820 */ /* 0x000fc80000400000 */
[----:B------:R-:W0:Y:S01]  /*01e0*/  MUFU.RCP R4, R10 ;  /* 0x0000000a00047308 */ /* 0x000e220000001000 */
[----:B------:R-:W-:-:S04]  /*01f0*/  @!P1 FMUL R5, R5, 16777216 ;  /* 0x4b80000005059820 */ /* 0x000fc80000400000 */
[----:B0-----:R-:W-:Y:S02]  /*0200*/  FMUL R11, R4, R5 ;  /* 0x00000005040b7220 */ /* 0x001fe40000400000 */
[----:B------:R-:W2:Y:S01]  /*0210*/  LDG.E.128 R4, desc[UR4][R28.64] ;  /* 0x000000041c047981 */ /* 0x000ea2000c1e1d00 */
[----:B---3--:R-:W-:Y:S01]  /*0220*/  FADD R16, R16, -R20 ;  /* 0x8000001410107221 */ /* 0x008fe20000000000 */
[----:B------:R-:W-:Y:S01]  /*0230*/  IADD3 R24, R3, 0x200, RZ ;  /* 0x0000020003187810 */ /* 0x000fe20007ffe0ff */
[----:B------:R-:W-:Y:S01]  /*0240*/  FADD R15, R15, 9.9999997473787516356e-06 ;  /* 0x3727c5ac0f0f7421 */ /* 0x000fe20000000000 */
[----:B------:R-:W-:-:S03]  /*0250*/  FADD R14, R14, 9.9999997473787516356e-06 ;  /* 0x3727c5ac0e0e7421 */ /* 0x000fc60000000000 */
[----:B------:R-:W0:Y:S02]  /*0260*/  MUFU.SQRT R12, R15 ;  /* 0x0000000f000c7308 */ /* 0x000e240000002000 */
[C---:B0-----:R-:W-:Y:S02]  /*0270*/  FSETP.GT.AND P2, PT, R12.reuse, 8.50705917302346158658e+37, PT ;  /* 0x7e8000000c00780b */ /* 0x041fe40003f44000 */
[----:B------:R-:W-:Y:S01]  /*0280*/  FSETP.GEU.AND P5, PT, R12, 1.175494350822287508e-38, PT ;  /* 0x008000000c00780b */ /* 0x000fe20003fae000 */
[----:B------:R-:W-:-:S10]  /*0290*/  FADD R22, R18, -R22 ;  /* 0x8000001612167221 */ /* 0x000fd40000000000 */
[----:B------:R-:W-:-:S04]  /*02a0*/  @P2 FMUL R12, R12, 0.25 ;  /* 0x3e8000000c0c2820 */ /* 0x000fc80000400000 */
[----:B------:R-:W-:Y:S01]  /*02b0*/  @!P5 FMUL R12, R12, 16777216 ;  /* 0x4b8000000c0cd820 */ /* 0x000fe20000400000 */
[----:B------:R-:W-:Y:S01]  /*02c0*/  FADD R23, R19, -R23 ;  /* 0x8000001713177221 */ /* 0x000fe20000000000 */
[----:B--2---:R-:W-:Y:S01]  /*02d0*/  FFMA R3, R11, R16, R4 ;  /* 0x000000100b037223 */ /* 0x004fe20000000004 */
[----:B------:R-:W-:-:S05]  /*02e0*/  IMAD.HI R4, R24, 0x2aaaaaab, RZ ;  /* 0x2aaaaaab18047827 */ /* 0x000fca00078e02ff */
[----:B------:R-:W-:-:S04]  /*02f0*/  SHF.R.U32.HI R11, RZ, 0x1f, R4 ;  /* 0x0000001fff0b7819 */ /* 0x000fc80000011604 */
[----:B------:R-:W-:Y:S01]  /*0300*/  LEA.HI R11, R4, R11, RZ, 0x1b ;  /* 0x0000000b040b7211 */ /* 0x000fe200078fd8ff */
[----:B------:R-:W-:-:S04]  /*0310*/  FADD R4, R13, 9.9999997473787516356e-06 ;  /* 0x3727c5ac0d047421 */ /* 0x000fc80000000000 */
[----:B------:R-:W-:Y:S02]  /*0320*/  IMAD R24, R11, -0xc0, R24 ;  /* 0xffffff400b187824 */ /* 0x000fe400078e0218 */
[----:B------:R-:W0:Y:S02]  /*0330*/  MUFU.SQRT R4, R4 ;  /* 0x0000000400047308 */ /* 0x000e240000002000 */
[----:B------:R-:W-:-:S06]  /*0340*/  IMAD.WIDE R8, R24, 0x4, R8 ;  /* 0x0000000418087825 */ /* 0x000fcc00078e0208 */
[----:B------:R-:W2:Y:S01]  /*0350*/  LDG.E.EL.128 R8, desc[UR4][R8.64] ;  /* 0x0000000408087981 */ /* 0x000ea2000c2e1d00 */
[----:B------:R-:W1:Y:S01]  /*0360*/  MUFU.SQRT R13, R14 ;  /* 0x0000000e000d7308 */ /* 0x000e620000002000 */
[C---:B0-----:R-:W-:Y:S02]  /*0370*/  FSETP.GT.AND P0, PT, R4.reuse, 8.50705917302346158658e+37, PT ;  /* 0x7e8000000400780b */ /* 0x041fe40003f04000 */
[----:B------:R-:W-:-:S11]  /*0380*/  FSETP.GEU.AND P3, PT, R4, 1.175494350822287508e-38, PT ;  /* 0x008000000400780b */ /* 0x000fd60003f6e000 */
[----:B------:R-:W-:Y:S01]  /*0390*/  @P0 FMUL R4, R4, 0.25 ;  /* 0x3e80000004040820 */ /* 0x000fe20000400000 */
[----:B-1----:R-:W-:-:S03]  /*03a0*/  FSETP.GT.AND P1, PT, R13, 8.50705917302346158658e+37, PT ;  /* 0x7e8000000d00780b */ /* 0x002fc60003f24000 */
[----:B------:R-:W-:Y:S01]  /*03b0*/  @!P3 FMUL R4, R4, 16777216 ;  /* 0x4b8000000404b820 */ /* 0x000fe20000400000 */
[----:B------:R-:W-:-:S05]  /*03c0*/  FSETP.GEU.AND P4, PT, R13, 1.175494350822287508e-38, PT ;  /* 0x008000000d00780b */ /* 0x000fca0003f8e000 */
[----:B------:R-:W0:Y:S01]  /*03d0*/  MUFU.RCP R4, R4 ;  /* 0x0000000400047308 */ /* 0x000e220000001000 */
[----:B------:R-:W-:-:S03]  /*03e0*/  FSEL R15, R2, 1, P0 ;  /* 0x3f800000020f7808 */ /* 0x000fc60000000000 */
[----:B------:R-:W-:Y:S02]  /*03f0*/  @P1 FMUL R13, R13, 0.25 ;  /* 0x3e8000000d0d1820 */ /* 0x000fe40000400000 */
[----:B------:R-:W-:Y:S02]  /*0400*/  @!P3 FMUL R15, R15, 16777216 ;  /* 0x4b8000000f0fb820 */ /* 0x000fe40000400000 */
[----:B------:R-:W-:Y:S01]  /*0410*/  @!P4 FMUL R13, R13, 16777216 ;  /* 0x4b8000000d0dc820 */ /* 0x000fe20000400000 */
[----:B------:R-:W-:-:S03]  /*0420*/  FADD R14, R17, -R21 ;  /* 0x80000015110e7221 */ /* 0x000fc60000000000 */
[----:B------:R-:W1:Y:S01]  /*0430*/  MUFU.RCP R20, R13 ;  /* 0x0000000d00147308 */ /* 0x000e620000001000 */
[----:B0-----:R-:W-:-:S07]  /*0440*/  FMUL R18, R4, R15 ;  /* 0x0000000f04127220 */ /* 0x001fce0000400000 */
[----:B------:R0:W3:Y:S01]  /*0450*/  MUFU.RCP R4, R12 ;  /* 0x0000000c00047308 */ /* 0x0000e20000001000 */
[----:B------:R-:W-:Y:S01]  /*0460*/  FFMA R25, R18, R14, R5 ;  /* 0x0000000e12197223 */ /* 0x000fe20000000005 */
[C---:B------:R-:W-:Y:S02]  /*0470*/  FSEL R19, R2.reuse, 1, P1 ;  /* 0x3f80000002137808 */ /* 0x040fe40000800000 */
[----:B------:R-:W-:Y:S01]  /*0480*/  FSEL R5, R2, 1, P2 ;  /* 0x3f80000002057808 */ /* 0x000fe20001000000 */
[----:B------:R-:W-:-:S04]  /*0490*/  IMAD.WIDE R16, R24, 0x4, R30 ;  /* 0x0000000418107825 */ /* 0x000fc800078e021e */
[----:B------:R-:W-:Y:S01]  /*04a0*/  @!P4 FMUL R19, R19, 16777216 ;  /* 0x4b8000001313c820 */ /* 0x000fe20000400000 */
[----:B------:R-:W4:Y:S01]  /*04b0*/  LDC.64 R30, c[0x0][0x230] ;  /* 0x00008c00ff1e7b82 */ /* 0x000f220000000a00 */
[----:B------:R-:W-:Y:S01]  /*04c0*/  @!P5 FMUL R5, R5, 16777216 ;  /* 0x4b8000000505d820 */ /* 0x000fe20000400000 */
[----:B0-----:R0:W5:Y:S01]  /*04d0*/  LDG.E.128 R12, desc[UR4][R26.64+0x800] ;  /* 0x000800041a0c7981 */ /* 0x001162000c1e1d00 */
[----:B-1----:R-:W-:-:S03]  /*04e0*/  FMUL R20, R20, R19 ;  /* 0x0000001314147220 */ /* 0x002fc60000400000 */
[----:B------:R-:W5:Y:S01]  /*04f0*/  LDG.E.EL.128 R16, desc[UR4][R16.64] ;  /* 0x0000000410107981 */ /* 0x000f62000c2e1d00 */
[----:B---3--:R-:W-:Y:S01]  /*0500*/  FMUL R4, R4, R5 ;  /* 0x0000000504047220 */ /* 0x008fe20000400000 */
[----:B0-----:R-:W-:-:S03]  /*0510*/  FFMA R26, R20, R22, R6 ;  /* 0x00000016141a7223 */ /* 0x001fc60000000006 */
[----:B------:R-:W-:Y:S02]  /*0520*/  FFMA R27, R4, R23, R7 ;  /* 0x00000017041b7223 */ /* 0x000fe40000000007 */
[----:B------:R-:W3:Y:S01]  /*0530*/  LDG.E.128 R4, desc[UR4][R28.64+0x800] ;  /* 0x000800041c047981 */ /* 0x000ee2000c1e1d00 */
[----:B--2---:R-:W-:-:S04]  /*0540*/  FADD R20, R8, 9.9999997473787516356e-06 ;  /* 0x3727c5ac08147421 */ /* 0x004fc80000000000 */
[----:B------:R-:W0:Y:S01]  /*0550*/  MUFU.SQRT R21, R20 ;  /* 0x0000001400157308 */ /* 0x000e220000002000 */
[----:B------:R-:W-:-:S07]  /*0560*/  FADD R9, R9, 9.9999997473787516356e-06 ;  /* 0x3727c5ac09097421 */ /* 0x000fce0000000000 */
[----:B------:R-:W1:Y:S01]  /*0570*/  MUFU.SQRT R8, R9 ;  /* 0x0000000900087308 */ /* 0x000e620000002000 */
[C---:B0-----:R-:W-:Y:S02]  /*0580*/  FSETP.GT.AND P0, PT, R21.reuse, 8.50705917302346158658e+37, PT ;  /* 0x7e8000001500780b */ /* 0x041fe40003f04000 */
[----:B------:R-:W-:Y:S02]  /*0590*/  FSETP.GEU.AND P2, PT, R21, 1.175494350822287508e-38, PT ;  /* 0x008000001500780b */ /* 0x000fe40003f4e000 */
[----:B------:R-:W-:Y:S02]  /*05a0*/  FSEL R22, R2, 1, P0 ;  /* 0x3f80000002167808 */ /* 0x000fe40000000000 */
[----:B-1----:R-:W-:-:S07]  /*05b0*/  FSETP.GT.AND P1, PT, R8, 8.50705917302346158658e+37, PT ;  /* 0x7e8000000800780b */ /* 0x002fce0003f24000 */
[----:B------:R-:W-:Y:S01]  /*05c0*/  @P0 FMUL R21, R21, 0.25 ;  /* 0x3e80000015150820 */ /* 0x000fe20000400000 */
[----:B------:R-:W-:-:S03]  /*05d0*/  FSETP.GEU.AND P0, PT, R8, 1.175494350822287508e-38, PT ;  /* 0x008000000800780b */ /* 0x000fc60003f0e000 */
[----:B------:R-:W-:Y:S02]  /*05e0*/  @!P2 FMUL R21, R21, 16777216 ;  /* 0x4b8000001515a820 */ /* 0x000fe40000400000 */
[----:B------:R-:W-:-:S04]  /*05f0*/  @P1 FMUL R8, R8, 0.25 ;  /* 0x3e80000008081820 */ /* 0x000fc80000400000 */
[----:B------:R-:W0:Y:S04]  /*0600*/  MUFU.RCP R21, R21 ;  /* 0x0000001500157308 */ /* 0x000e280000001000 */
[----:B------:R-:W-:Y:S01]  /*0610*/  @!P0 FMUL R8, R8, 16777216 ;  /* 0x4b80000008088820 */ /* 0x000fe20000400000 */
[----:B------:R-:W-:-:S05]  /*0620*/  FSEL R9, R2, 1, P1 ;  /* 0x3f80000002097808 */ /* 0x000fca0000800000 */
[----:B------:R-:W1:Y:S01]  /*0630*/  MUFU.RCP R8, R8 ;  /* 0x0000000800087308 */ /* 0x000e620000001000 */
[----:B------:R-:W-:Y:S01]  /*0640*/  @!P2 FMUL R22, R22, 16777216 ;  /* 0x4b8000001616a820 */ /* 0x000fe20000400000 */
[----:B------:R-:W-:Y:S01]  /*0650*/  @!P0 FMUL R9, R9, 16777216 ;  /* 0x4b80000009098820 */ /* 0x000fe20000400000 */
[----:B------:R-:W-:Y:S02]  /*0660*/  FADD R10, R10, 9.9999997473787516356e-06 ;  /* 0x3727c5ac0a0a7421 */ /* 0x000fe40000000000 */
[----:B0-----:R-:W-:Y:S01]  /*0670*/  FMUL R23, R21, R22 ;  /* 0x0000001615177220 */ /* 0x001fe20000400000 */
[----:B-----5:R-:W-:-:S04]  /*0680*/  FADD R16, R12, -R16 ;  /* 0x800000100c107221 */ /* 0x020fc80000000000 */
[----:B---3--:R-:W-:Y:S01]  /*0690*/  FFMA R16, R23, R16, R4 ;  /* 0x0000001017107223 */ /* 0x008fe20000000004 */
[----:B-1----:R-:W-:Y:S02]  /*06a0*/  FMUL R4, R8, R9 ;  /* 0x0000000908047220 */ /* 0x002fe40000400000 */
[----:B------:R-:W0:Y:S01]  /*06b0*/  MUFU.SQRT R9, R10 ;  /* 0x0000000a00097308 */ /* 0x000e220000002000 */
[----:B------:R-:W-:Y:S01]  /*06c0*/  FADD R11, R11, 9.9999997473787516356e-06 ;  /* 0x3727c5ac0b0b7421 */ /* 0x000fe20000000000 */
[C---:B0-----:R-:W-:Y:S02]  /*06d0*/  FSETP.GT.AND P0, PT, R9.reuse, 8.50705917302346158658e+37, PT ;  /* 0x7e8000000900780b */ /* 0x041fe40003f04000 */
[----:B------:R-:W-:-:S04]  /*06e0*/  FSETP.GEU.AND P1, PT, R9, 1.175494350822287508e-38, PT ;  /* 0x008000000900780b */ /* 0x000fc80003f2e000 */
[----:B------:R-:W0:Y:S07]  /*06f0*/  MUFU.SQRT R12, R11 ;  /* 0x0000000b000c7308 */ /* 0x000e2e0000002000 */
[----:B------:R-:W-:-:S04]  /*0700*/  @P0 FMUL R9, R9, 0.25 ;  /* 0x3e80000009090820 */ /* 0x000fc80000400000 */
[----:B------:R-:W-:Y:S01]  /*0710*/  @!P1 FMUL R9, R9, 16777216 ;  /* 0x4b80000009099820 */ /* 0x000fe20000400000 */
[----:B------:R-:W-:-:S05]  /*0720*/  FADD R17, R13, -R17 ;  /* 0x800000110d117221 */ /* 0x000fca0000000000 */
[----:B------:R-:W1:Y:S01]  /*0730*/  MUFU.RCP R9, R9 ;  /* 0x0000000900097308 */ /* 0x000e620000001000 */
[----:B------:R-:W-:Y:S01]  /*0740*/  FFMA R17, R4, R17, R5 ;  /* 0x0000001104117223 */ /* 0x000fe20000000005 */
[----:B------:R-:W-:Y:S02]  /*0750*/  FSEL R4, R2, 1, P0 ;  /* 0x3f80000002047808 */ /* 0x000fe40000000000 */
[----:B0-----:R-:W-:-:S03]  /*0760*/  FSETP.GT.AND P0, PT, R12, 8.50705917302346158658e+37, PT ;  /* 0x7e8000000c00780b */ /* 0x001fc60003f04000 */
[----:B------:R-:W-:Y:S01]  /*0770*/  @!P1 FMUL R4, R4, 16777216 ;  /* 0x4b80000004049820 */ /* 0x000fe20000400000 */
[----:B------:R-:W-:-:S03]  /*0780*/  FSETP.GEU.AND P1, PT, R12, 1.175494350822287508e-38, PT ;  /* 0x008000000c00780b */ /* 0x000fc60003f2e000 */
[----:B-1----:R-:W-:Y:S02]  /*0790*/  FMUL R13, R9, R4 ;  /* 0x00000004090d7220 */ /* 0x002fe40000400000 */
[----:B------:R-:W0:Y:S04]  /*07a0*/  LDC.64 R4, c[0x0][0x238] ;  /* 0x00008e00ff047b82 */ /* 0x000e280000000a00 */
[----:B------:R-:W-:-:S04]  /*07b0*/  @P0 FMUL R12, R12, 0.25 ;  /* 0x3e8000000c0c0820 */ /* 0x000fc80000400000 */
[----:B------:R-:W-:Y:S01]  /*07c0*/  @!P1 FMUL R12, R12, 16777216 ;  /* 0x4b8000000c0c9820 */ /* 0x000fe20000400000 */
[----:B------:R-:W-:-:S05]  /*07d0*/  FSEL R11, R2, 1, P0 ;  /* 0x3f800000020b7808 */ /* 0x000fca0000000000 */
[----:B------:R-:W1:Y:S01]  /*07e0*/  MUFU.RCP R12, R12 ;  /* 0x0000000c000c7308 */ /* 0x000e620000001000 */
[----:B------:R-:W-:Y:S01]  /*07f0*/  @!P1 FMUL R11, R11, 16777216 ;  /* 0x4b8000000b0b9820 */ /* 0x000fe20000400000 */
[----:B----4-:R-:W-:-:S04]  /*0800*/  IMAD.WIDE R20, R0, 0x4, R30 ;  /* 0x0000000400147825 */ /* 0x010fc800078e021e */
[----:B------:R-:W-:Y:S01]  /*0810*/  FADD R18, R14, -R18 ;  /* 0x800000120e127221 */ /* 0x000fe20000000000 */
[----:B0-----:R-:W-:-:S04]  /*0820*/  IMAD.WIDE R8, R0, 0x4, R4 ;  /* 0x0000000400087825 */ /* 0x001fc800078e0204 */
[----:B------:R-:W-:Y:S01]  /*0830*/  FADD R15, R15, -R19 ;  /* 0x800000130f0f7221 */ /* 0x000fe20000000000 */
[----:B-1----:R-:W-:Y:S01]  /*0840*/  FMUL R0, R12, R11 ;  /* 0x0000000b0c007220 */ /* 0x002fe20000400000 */
[----:B------:R-:W2:Y:S04]  /*0850*/  LDG.E.EL.128 R20, desc[UR4][R20.64] ;  /* 0x0000000414147981 */ /* 0x000ea8000c2e1d00 */
[----:B------:R-:W3:Y:S01]  /*0860*/  LDG.E.EL.128 R8, desc[UR4][R8.64] ;  /* 0x0000000408087981 */ /* 0x000ee2000c2e1d00 */
[----:B------:R-:W-:-:S04]  /*0870*/  IMAD.WIDE R4, R24, 0x4, R4 ;  /* 0x0000000418047825 */ /* 0x000fc800078e0204 */
[----:B------:R-:W-:Y:S01]  /*0880*/  FFMA R18, R13, R18, R6 ;  /* 0x000000120d127223 */ /* 0x000fe20000000006 */
[----:B------:R-:W-:Y:S02]  /*0890*/  FFMA R0, R0, R15, R7 ;  /* 0x0000000f00007223 */ /* 0x000fe40000000007 */
[----:B------:R-:W4:Y:S01]  /*08a0*/  LDG.E.EL.128 R4, desc[UR4][R4.64] ;  /* 0x0000000404047981 */ /* 0x000f22000c2e1d00 */
[----:B------:R-:W-:-:S06]  /*08b0*/  IMAD.WIDE R12, R24, 0x4, R30 ;  /* 0x00000004180c7825 */ /* 0x000fcc00078e021e */
[----:B------:R-:W5:Y:S01]  /*08c0*/  LDG.E.EL.128 R12, desc[UR4][R12.64] ;  /* 0x000000040c0c7981 */ /* 0x000f62000c2e1d00 */
[----:B---3--:R-:W-:Y:S01]  /*08d0*/  FADD R19, R8, 9.9999997473787516356e-06 ;  /* 0x3727c5ac08137421 */ /* 0x008fe20000000000 */
[----:B------:R-:W-:-:S05]  /*08e0*/  FADD R24, R9, 9.9999997473787516356e-06 ;  /* 0x3727c5ac09187421 */ /* 0x000fca0000000000 */
[----:B------:R-:W0:Y:S01]  /*08f0*/  MUFU.SQRT R19, R19 ;  /* 0x0000001300137308 */ /* 0x000e220000002000 */
[----:B------:R-:W-:Y:S01]  /*0900*/  FADD R10, R10, 9.9999997473787516356e-06 ;  /* 0x3727c5ac0a0a7421 */ /* 0x000fe20000000000 */
[----:B------:R-:W-:-:S06]  /*0910*/  FADD R11, R11, 9.9999997473787516356e-06 ;  /* 0x3727c5ac0b0b7421 */ /* 0x000fcc0000000000 */
[----:B------:R-:W1:Y:S01]  /*0920*/  MUFU.SQRT R24, R24 ;  /* 0x0000001800187308 */ /* 0x000e620000002000 */
[----:B----4-:R-:W-:-:S07]  /*0930*/  FADD R4, R4, 9.9999997473787516356e-06 ;  /* 0x3727c5ac04047421 */ /* 0x010fce0000000000 */
[----:B------:R-:W3:Y:S01]  /*0940*/  MUFU.SQRT R8, R10 ;  /* 0x0000000a00087308 */ /* 0x000ee20000002000 */
[----:B0-----:R-:W-:-:S07]  /*0950*/  FSETP.GT.AND P2, PT, R19, 8.50705917302346158658e+37, PT ;  /* 0x7e8000001300780b */ /* 0x001fce0003f44000 */
[----:B------:R-:W0:Y:S01]  /*0960*/  MUFU.SQRT R9, R11 ;  /* 0x0000000b00097308 */ /* 0x000e220000002000 */
[----:B-1----:R-:W-:Y:S01]  /*0970*/  FSETP.GT.AND P3, PT, R24, 8.50705917302346158658e+37, PT ;  /* 0x7e8000001800780b */ /* 0x002fe20003f64000 */
[----:B------:R-:W-:Y:S01]  /*0980*/  FADD R5, R5, 9.9999997473787516356e-06 ;  /* 0x3727c5ac05057421 */ /* 0x000fe20000000000 */
[----:B------:R-:W-:Y:S01]  /*0990*/  FADD R6, R6, 9.9999997473787516356e-06 ;  /* 0x3727c5ac06067421 */ /* 0x000fe20000000000 */
[----:B------:R-:W-:-:S04]  /*09a0*/  FADD R7, R7, 9.9999997473787516356e-06 ;  /* 0x3727c5ac07077421 */ /* 0x000fc80000000000 */
[----:B------:R-:W1:Y:S01]  /*09b0*/  MUFU.SQRT R4, R4 ;  /* 0x0000000400047308 */ /* 0x000e620000002000 */
[----:B---3--:R-:W-:Y:S02]  /*09c0*/  FSETP.GT.AND P6, PT, R8, 8.50705917302346158658e+37, PT ;  /* 0x7e8000000800780b */ /* 0x008fe40003fc4000 */
[C---:B------:R-:W-:Y:S01]  /*09d0*/  FSETP.GEU.AND P4, PT, R19.reuse, 1.175494350822287508e-38, PT ;  /* 0x008000001300780b */ /* 0x040fe20003f8e000 */
[----:B------:R-:W-:Y:S01]  /*09e0*/  @P2 FMUL R19, R19, 0.25 ;  /* 0x3e80000013132820 */ /* 0x000fe20000400000 */
[----:B0-----:R-:W-:-:S03]  /*09f0*/  FSETP.GT.AND P1, PT, R9, 8.50705917302346158658e+37, PT ;  /* 0x7e8000000900780b */ /* 0x001fc60003f24000 */
[----:B------:R-:W0:Y:S01]  /*0a00*/  MUFU.SQRT R5, R5 ;  /* 0x0000000500057308 */ /* 0x000e220000002000 */
[----:B------:R-:W-:Y:S02]  /*0a10*/  FSEL R10, R2, 1, P2 ;  /* 0x3f800000020a7808 */ /* 0x000fe40001000000 */
[----:B------:R-:W-:Y:S02]  /*0a20*/  FSETP.GEU.AND P5, PT, R24, 1.175494350822287508e-38, PT ;  /* 0x008000001800780b */ /* 0x000fe40003fae000 */
[----:B------:R-:W-:Y:S02]  /*0a30*/  FSETP.GEU.AND P0, PT, R8, 1.175494350822287508e-38, PT ;  /* 0x008000000800780b */ /* 0x000fe40003f0e000 */
[----:B------:R-:W-:Y:S01]  /*0a40*/  FSETP.GEU.AND P2, PT, R9, 1.175494350822287508e-38, PT ;  /* 0x008000000900780b */ /* 0x000fe20003f4e000 */
[----:B------:R-:W3:Y:S01]  /*0a50*/  MUFU.SQRT R6, R6 ;  /* 0x0000000600067308 */ /* 0x000ee20000002000 */
[----:B-----5:R-:W-:Y:S01]  /*0a60*/  FADD R0, -R15, R0 ;  /* 0x000000000f007221 */ /* 0x020fe20000000100 */
[----:B------:R-:W-:Y:S01]  /*0a70*/  @P3 FMUL R24, R24, 0.25 ;  /* 0x3e80000018183820 */ /* 0x000fe20000400000 */
[----:B------:R-:W-:-:S05]  /*0a80*/  FSEL R15, R2, 1, P3 ;  /* 0x3f800000020f7808 */ /* 0x000fca0001800000 */
[----:B------:R-:W4:Y:S01]  /*0a90*/  MUFU.SQRT R7, R7 ;  /* 0x0000000700077308 */ /* 0x000f220000002000 */
[----:B-1----:R-:W-:Y:S01]  /*0aa0*/  FSETP.GT.AND P3, PT, R4, 8.50705917302346158658e+37, PT ;  /* 0x7e8000000400780b */ /* 0x002fe20003f64000 */
[----:B------:R-:W-:Y:S01]  /*0ab0*/  FADD R14, -R14, R18 ;  /* 0x000000120e0e7221 */ /* 0x000fe20000000100 */
[----:B------:R-:W-:Y:S01]  /*0ac0*/  FSEL R11, R2, 1, P6 ;  /* 0x3f800000020b7808 */ /* 0x000fe20003000000 */
[----:B------:R-:W-:Y:S01]  /*0ad0*/  @P6 FMUL R8, R8, 0.25 ;  /* 0x3e80000008086820 */ /* 0x000fe20000400000 */
[----:B------:R-:W-:Y:S01]  /*0ae0*/  FSEL R18, R2, 1, P1 ;  /* 0x3f80000002127808 */ /* 0x000fe20000800000 */
[----:B------:R-:W-:Y:S01]  /*0af0*/  @P1 FMUL R9, R9, 0.25 ;  /* 0x3e80000009091820 */ /* 0x000fe20000400000 */
[----:B------:R-:W-:Y:S01]  /*0b00*/  @!P5 FMUL R24, R24, 16777216 ;  /* 0x4b8000001818d820 */ /* 0x000fe20000400000 */
[----:B------:R-:W-:Y:S01]  /*0b10*/  @!P0 FMUL R8, R8, 16777216 ;  /* 0x4b80000008088820 */ /* 0x000fe20000400000 */
[----:B------:R-:W-:Y:S01]  /*0b20*/  @!P5 FMUL R15, R15, 16777216 ;  /* 0x4b8000000f0fd820 */ /* 0x000fe20000400000 */
[----:B------:R-:W-:Y:S01]  /*0b30*/  @!P2 FMUL R9, R9, 16777216 ;  /* 0x4b8000000909a820 */ /* 0x000fe20000400000 */
[----:B------:R-:W-:Y:S01]  /*0b40*/  @!P0 FMUL R11, R11, 16777216 ;  /* 0x4b8000000b0b8820 */ /* 0x000fe20000400000 */
[----:B------:R-:W-:Y:S01]  /*0b50*/  @!P2 FMUL R18, R18, 16777216 ;  /* 0x4b8000001212a820 */ /* 0x000fe20000400000 */
[----:B0-----:R-:W-:Y:S01]  /*0b60*/  FSETP.GT.AND P5, PT, R5, 8.50705917302346158658e+37, PT ;  /* 0x7e8000000500780b */ /* 0x001fe20003fa4000 */
[----:B------:R-:W-:Y:S01]  /*0b70*/  @!P4 FMUL R19, R19, 16777216 ;  /* 0x4b8000001313c820 */ /* 0x000fe20000400000 */
[----:B---3--:R-:W-:Y:S01]  /*0b80*/  FSETP.GT.AND P0, PT, R6, 8.50705917302346158658e+37, PT ;  /* 0x7e8000000600780b */ /* 0x008fe20003f04000 */
[----:B------:R-:W-:Y:S01]  /*0b90*/  @!P4 FMUL R10, R10, 16777216 ;  /* 0x4b8000000a0ac820 */ /* 0x000fe20000400000 */
[----:B----4-:R-:W-:Y:S01]  /*0ba0*/  FSETP.GT.AND P2, PT, R7, 8.50705917302346158658e+37, PT ;  /* 0x7e8000000700780b */ /* 0x010fe20003f44000 */
[----:B--2---:R-:W-:Y:S01]  /*0bb0*/  FADD R3, -R20, R3 ;  /* 0x0000000314037221 */ /* 0x004fe20000000100 */
[C---:B------:R-:W-:Y:S01]  /*0bc0*/  FSETP.GEU.AND P4, PT, R4.reuse, 1.175494350822287508e-38, PT ;  /* 0x008000000400780b */ /* 0x040fe20003f8e000 */
[----:B------:R-:W-:Y:S01]  /*0bd0*/  @P3 FMUL R4, R4, 0.25 ;  /* 0x3e80000004043820 */ /* 0x000fe20000400000 */
[----:B------:R-:W-:-:S02]  /*0be0*/  FSEL R20, R2, 1, P3 ;  /* 0x3f80000002147808 */ /* 0x000fc40001800000 */
[----:B------:R-:W-:Y:S02]  /*0bf0*/  FSETP.GEU.AND P6, PT, R5, 1.175494350822287508e-38, PT ;  /* 0x008000000500780b */ /* 0x000fe40003fce000 */
[C---:B------:R-:W-:Y:S02]  /*0c00*/  FSETP.GEU.AND P1, PT, R6.reuse, 1.175494350822287508e-38, PT ;  /* 0x008000000600780b */ /* 0x040fe40003f2e000 */
[----:B------:R-:W-:Y:S01]  /*0c10*/  FSETP.GEU.AND P3, PT, R7, 1.175494350822287508e-38, PT ;  /* 0x008000000700780b */ /* 0x000fe20003f6e000 */
[----:B------:R-:W0:Y:S01]  /*0c20*/  MUFU.RCP R9, R9 ;  /* 0x0000000900097308 */ /* 0x000e220000001000 */
[----:B------:R-:W-:Y:S01]  /*0c30*/  @P5 FMUL R5, R5, 0.25 ;  /* 0x3e80000005055820 */ /* 0x000fe20000400000 */
[----:B------:R-:W-:Y:S01]  /*0c40*/  @P0 FMUL R6, R6, 0.25 ;  /* 0x3e80000006060820 */ /* 0x000fe20000400000 */
[----:B------:R-:W-:Y:S01]  /*0c50*/  @P2 FMUL R7, R7, 0.25 ;  /* 0x3e80000007072820 */ /* 0x000fe20000400000 */
[----:B------:R-:W-:-:S04]  /*0c60*/  @!P4 FMUL R4, R4, 16777216 ;  /* 0x4b8000000404c820 */ /* 0x000fc80000400000 */
[----:B------:R-:W-:Y:S02]  /*0c70*/  @!P6 FMUL R5, R5, 16777216 ;  /* 0x4b8000000505e820 */ /* 0x000fe40000400000 */
[----:B------:R-:W-:Y:S02]  /*0c80*/  @!P1 FMUL R6, R6, 16777216 ;  /* 0x4b80000006069820 */ /* 0x000fe40000400000 */
[----:B------:R-:W-:Y:S01]  /*0c90*/  @!P3 FMUL R7, R7, 16777216 ;  /* 0x4b8000000707b820 */ /* 0x000fe20000400000 */
[----:B------:R-:W-:Y:S01]  /*0ca0*/  FADD R21, -R21, R25 ;  /* 0x0000001915157221 */ /* 0x000fe20000000100 */
[----:B------:R-:W1:Y:S01]  /*0cb0*/  MUFU.RCP R19, R19 ;  /* 0x0000001300137308 */ /* 0x000e620000001000 */
[----:B0-----:R-:W-:Y:S01]  /*0cc0*/  FMUL R18, R9, R18 ;  /* 0x0000001209127220 */ /* 0x001fe20000400000 */
[----:B------:R-:W-:-:S06]  /*0cd0*/  FSEL R9, R2, 1, P0 ;  /* 0x3f80000002097808 */ /* 0x000fcc0000000000 */
[----:B------:R-:W0:Y:S08]  /*0ce0*/  MUFU.RCP R24, R24 ;  /* 0x0000001800187308 */ /* 0x000e300000001000 */
[----:B------:R-:W2:Y:S08]  /*0cf0*/  MUFU.RCP R8, R8 ;  /* 0x0000000800087308 */ /* 0x000eb00000001000 */
[----:B------:R3:W4:Y:S08]  /*0d00*/  MUFU.RCP R25, R4 ;  /* 0x0000000400197308 */ /* 0x0007300000001000 */
[----:B------:R-:W5:Y:S01]  /*0d10*/  MUFU.RCP R5, R5 ;  /* 0x0000000500057308 */ /* 0x000f620000001000 */
[----:B---3--:R-:W-:-:S07]  /*0d20*/  FSEL R4, R2, 1, P5 ;  /* 0x3f80000002047808 */ /* 0x008fce0002800000 */
[----:B------:R-:W3:Y:S01]  /*0d30*/  MUFU.RCP R6, R6 ;  /* 0x0000000600067308 */ /* 0x000ee20000001000 */
[----:B------:R-:W-:-:S07]  /*0d40*/  FSEL R2, R2, 1, P2 ;  /* 0x3f80000002027808 */ /* 0x000fce0001000000 */
[----:B------:R-:W3:Y:S01]  /*0d50*/  MUFU.RCP R7, R7 ;  /* 0x0000000700077308 */ /* 0x000ee20000001000 */
[----:B------:R-:W-:Y:S01]  /*0d60*/  FADD R23, -R23, R27 ;  /* 0x0000001b17177221 */ /* 0x000fe20000000100 */
[----:B------:R-:W-:Y:S01]  /*0d70*/  @!P4 FMUL R20, R20, 16777216 ;  /* 0x4b8000001414c820 */ /* 0x000fe20000400000 */
[----:B------:R-:W-:Y:S01]  /*0d80*/  @!P6 FMUL R4, R4, 16777216 ;  /* 0x4b8000000404e820 */ /* 0x000fe20000400000 */
[----:B------:R-:W-:Y:S01]  /*0d90*/  @!P1 FMUL R9, R9, 16777216 ;  /* 0x4b80000009099820 */ /* 0x000fe20000400000 */
[----:B------:R-:W-:Y:S01]  /*0da0*/  @!P3 FMUL R2, R2, 16777216 ;  /* 0x4b8000000202b820 */ /* 0x000fe20000400000 */
[----:B------:R-:W-:Y:S01]  /*0db0*/  FMUL R23, R18, R23 ;  /* 0x0000001712177220 */ /* 0x000fe20000400000 */
[----:B------:R-:W-:Y:S01]  /*0dc0*/  FADD R22, -R22, R26 ;  /* 0x0000001a16167221 */ /* 0x000fe20000000100 */
[----:B------:R-:W-:Y:S01]  /*0dd0*/  FADD R13, -R13, R17 ;  /* 0x000000110d0d7221 */ /* 0x000fe20000000100 */
[----:B------:R-:W-:Y:S01]  /*0de0*/  FADD R12, -R12, R16 ;  /* 0x000000100c0c7221 */ /* 0x000fe20000000100 */
[----:B-1----:R-:W-:Y:S01]  /*0df0*/  FMUL R10, R19, R10 ;  /* 0x0000000a130a7220 */ /* 0x002fe20000400000 */
[----:B0-----:R-:W-:Y:S01]  /*0e00*/  FMUL R24, R24, R15 ;  /* 0x0000000f18187220 */ /* 0x001fe20000400000 */
[----:B--2---:R-:W-:Y:S01]  /*0e10*/  FMUL R11, R8, R11 ;  /* 0x0000000b080b7220 */ /* 0x004fe20000400000 */
[----:B----4-:R-:W-:Y:S01]  /*0e20*/  FMUL R25, R25, R20 ;  /* 0x0000001419197220 */ /* 0x010fe20000400000 */
[----:B-----5:R-:W-:Y:S01]  /*0e30*/  FMUL R4, R5, R4 ;  /* 0x0000000405047220 */ /* 0x020fe20000400000 */
[----:B---3--:R-:W-:Y:S01]  /*0e40*/  FMUL R9, R6, R9 ;  /* 0x0000000906097220 */ /* 0x008fe20000400000 */
[----:B------:R-:W-:Y:S01]  /*0e50*/  FMUL R7, R7, R2 ;  /* 0x0000000207077220 */ /* 0x000fe20000400000 */
[----:B------:R-:W-:Y:S01]  /*0e60*/  FMUL R3, R10, R3 ;  /* 0x000000030a037220 */ /* 0x000fe20000400000 */
[----:B------:R-:W-:Y:S01]  /*0e70*/  FMUL R21, R24, R21 ;  /* 0x0000001518157220 */ /* 0x000fe20000400000 */
[----:B------:R-:W-:Y:S01]  /*0e80*/  FMUL R22, R11, R22 ;  /* 0x000000160b167220 */ /* 0x000fe20000400000 */
[----:B------:R-:W-:Y:S01]  /*0e90*/  FMUL R12, R25, R12 ;  /* 0x0000000c190c7220 */ /* 0x000fe20000400000 */
[----:B------:R-:W-:Y:S01]  /*0ea0*/  FMUL R4, R4, R13 ;  /* 0x0000000d04047220 */ /* 0x000fe20000400000 */
[----:B------:R-:W-:Y:S01]  /*0eb0*/  FMUL R9, R9, R14 ;  /* 0x0000000e09097220 */ /* 0x000fe20000400000 */
[----:B------:R-:W-:Y:S01]  /*0ec0*/  FMUL R0, R7, R0 ;  /* 0x0000000007007220 */ /* 0x000fe20000400000 */
[----:B------:R-:W-:-:S02]  /*0ed0*/  FSETP.GEU.AND P6, PT, R23, RZ, PT ;  /* 0x000000ff1700720b */ /* 0x000fc40003fce000 */
[----:B------:R-:W-:Y:S02]  /*0ee0*/  FSETP.GEU.AND P0, PT, R22, RZ, PT ;  /* 0x000000ff1600720b */ /* 0x000fe40003f0e000 */
[----:B------:R-:W-:Y:S02]  /*0ef0*/  SEL R23, R23, RZ, P6 ;  /* 0x000000ff17177207 */ /* 0x000fe40003000000 */
[----:B------:R-:W-:Y:S02]  /*0f00*/  FSETP.GEU.AND P1, PT, R21, RZ, PT ;  /* 0x000000ff1500720b */ /* 0x000fe40003f2e000 */
[----:B------:R-:W-:Y:S02]  /*0f10*/  FSETP.GEU.AND P2, PT, R3, RZ, PT ;  /* 0x000000ff0300720b */ /* 0x000fe40003f4e000 */
[----:B------:R-:W-:Y:S02]  /*0f20*/  FSETP.GEU.AND P3, PT, R9, RZ, PT ;  /* 0x000000ff0900720b */ /* 0x000fe40003f6e000 */
[----:B------:R-:W-:-:S02]  /*0f30*/  FSETP.GEU.AND P4, PT, R4, RZ, PT ;  /* 0x000000ff0400720b */ /* 0x000fc40003f8e000 */
[----:B------:R-:W-:Y:S02]  /*0f40*/  FSETP.GEU.AND P5, PT, R12, RZ, PT ;  /* 0x000000ff0c00720b */ /* 0x000fe40003fae000 */
[----:B------:R-:W-:Y:S02]  /*0f50*/  FSETP.GEU.AND P6, PT, R0, RZ, PT ;  /* 0x000000ff0000720b */ /* 0x000fe40003fce000 */
[----:B------:R-:W-:Y:S02]  /*0f60*/  SEL R22, R22, RZ, P0 ;  /* 0x000000ff16167207 */ /* 0x000fe40000000000 */
[----:B------:R-:W-:Y:S02]  /*0f70*/  SEL R21, R21, RZ, P1 ;  /* 0x000000ff15157207 */ /* 0x000fe40000800000 */
[----:B------:R-:W-:Y:S02]  /*0f80*/  SEL R20, R3, RZ, P2 ;  /* 0x000000ff03147207 */ /* 0x000fe40001000000 */
[----:B------:R-:W-:-:S02]  /*0f90*/  SEL R14, R9, RZ, P3 ;  /* 0x000000ff090e7207 */ /* 0x000fc40001800000 */
[----:B------:R-:W-:Y:S02]  /*0fa0*/  SEL R13, R4, RZ, P4 ;  /* 0x000000ff040d7207 */ /* 0x000fe40002000000 */
[----:B------:R-:W-:Y:S02]  /*0fb0*/  SEL R12, R12, RZ, P5 ;  /* 0x000000ff0c0c7207 */ /* 0x000fe40002800000 */
[----:B------:R-:W-:Y:S01]  /*0fc0*/  SEL R15, R0, RZ, P6 ;  /* 0x000000ff000f7207 */ /* 0x000fe20003000000 */
[----:B------:R-:W-:Y:S04]  /*0fd0*/  STG.E.128 desc[UR4][R28.64], R20 ;  /* 0x000000141c007986 */ /* 0x000fe8000c101d04 */
[----:B------:R-:W-:Y:S01]  /*0fe0*/  STG.E.128 desc[UR4][R28.64+0x800], R12 ;  /* 0x0008000c1c007986 */ /* 0x000fe2000c101d04 */
[----:B------:R-:W-:Y:S05]  /*0ff0*/  EXIT ;  /* 0x000000000000794d */ /* 0x000fea0003800000 */
.L_x_0:
[----:B------:R-:W-:-:S00]  /*1000*/  BRA `(.L_x_0) ;  /* 0xfffffffc00fc7947 */ /* 0x000fc0000383ffff */
[----:B------:R-:W-:-:S00]  /*1010*/  NOP ;  /* 0x0000000000007918 */ /* 0x000fc00000000000 */
        /* <DEDUP_REMOVED lines=14> */
.L_x_1:


//--------------------- .nv.global.init           --------------------------
	.section	.nv.global.init,"aw",@progbits
.nv.global.init:
	.type		_$_str,@object
	.size		_$_str,(_$_str_$_2 - _$_str)
_$_str:
        /*0000*/ 	.byte	0x5f, 0x5f, 0x43, 0x55, 0x44, 0x41, 0x5f, 0x46, 0x54, 0x5a, 0x00
	.type		_$_str_$_2,@object
	.size		_$_str_$_2,(.L_1 - _$_str_$_2)
_$_str_$_2:
        /*000b*/ 	.byte	0x5f, 0x5f, 0x43, 0x55, 0x44, 0x41, 0x5f, 0x50, 0x52, 0x45, 0x43, 0x5f, 0x53, 0x51, 0x52, 0x54
        /*001b*/ 	.byte	0x00
.L_1:


//--------------------- .nv.constant0.triton_poi_fused__native_batch_norm_legit_no_training_add_relu_12 --------------------------
	.section	.nv.constant0.triton_poi_fused__native_batch_norm_legit_no_training_add_relu_12,"a",@progbits
	.sectionflags	@""
	.align	4
.nv.constant0.triton_poi_fused__native_batch_norm_legit_no_training_add_relu_12:
	.zero		580
